//
// Generated by NVIDIA NVVM Compiler
//
// Compiler Build ID: CL-36424714
// Cuda compilation tools, release 13.0, V13.0.88
// Based on NVVM 20.0.0
//

.version 9.0
.target sm_100
.address_size 64

	// .globl	_Z4convPfS_S_S_S_ii
// _ZZ4convPfS_S_S_S_iiE4dats has been demoted
// _ZZ4convPfS_S_S_S_iiE4datc has been demoted
// _ZZ4convPfS_S_S_S_iiE5coeff has been demoted

.visible .entry _Z4convPfS_S_S_S_ii(
	.param .u64 .ptr .align 1 _Z4convPfS_S_S_S_ii_param_0,
	.param .u64 .ptr .align 1 _Z4convPfS_S_S_S_ii_param_1,
	.param .u64 .ptr .align 1 _Z4convPfS_S_S_S_ii_param_2,
	.param .u64 .ptr .align 1 _Z4convPfS_S_S_S_ii_param_3,
	.param .u64 .ptr .align 1 _Z4convPfS_S_S_S_ii_param_4,
	.param .u32 _Z4convPfS_S_S_S_ii_param_5,
	.param .u32 _Z4convPfS_S_S_S_ii_param_6
)
{
	.reg .pred 	%p<12>;
	.reg .b32 	%r<71>;
	.reg .b32 	%f<117>;
	.reg .b64 	%rd<19>;
	// demoted variable
	.shared .align 4 .b8 _ZZ4convPfS_S_S_S_iiE4dats[2048];
	// demoted variable
	.shared .align 4 .b8 _ZZ4convPfS_S_S_S_iiE4datc[2048];
	// demoted variable
	.shared .align 4 .b8 _ZZ4convPfS_S_S_S_iiE5coeff[2000];
	ld.param.u64 	%rd4, [_Z4convPfS_S_S_S_ii_param_0];
	ld.param.u64 	%rd5, [_Z4convPfS_S_S_S_ii_param_1];
	ld.param.u64 	%rd1, [_Z4convPfS_S_S_S_ii_param_2];
	ld.param.u64 	%rd2, [_Z4convPfS_S_S_S_ii_param_3];
	ld.param.u64 	%rd3, [_Z4convPfS_S_S_S_ii_param_4];
	ld.param.u32 	%r24, [_Z4convPfS_S_S_S_ii_param_6];
	cvta.to.global.u64 	%rd6, %rd5;
	cvta.to.global.u64 	%rd7, %rd4;
	mov.u32 	%r1, %tid.x;
	mov.u32 	%r25, %ctaid.x;
	shl.b32 	%r26, %r25, 8;
	add.s32 	%r2, %r26, %r1;
	mul.wide.s32 	%rd8, %r2, 4;
	add.s64 	%rd9, %rd7, %rd8;
	ld.global.f32 	%f25, [%rd9];
	shl.b32 	%r27, %r1, 2;
	mov.u32 	%r28, _ZZ4convPfS_S_S_S_iiE4dats;
	add.s32 	%r3, %r28, %r27;
	st.shared.f32 	[%r3], %f25;
	add.s64 	%rd10, %rd6, %rd8;
	ld.global.f32 	%f26, [%rd10];
	mov.u32 	%r29, _ZZ4convPfS_S_S_S_iiE4datc;
	add.s32 	%r4, %r29, %r27;
	st.shared.f32 	[%r4], %f26;
	setp.ge.s32 	%p1, %r1, %r24;
	@%p1 bra 	$L__BB0_2;
	cvta.to.global.u64 	%rd11, %rd3;
	mul.wide.u32 	%rd12, %r1, 4;
	add.s64 	%rd13, %rd11, %rd12;
	ld.global.f32 	%f27, [%rd13];
	mov.u32 	%r31, _ZZ4convPfS_S_S_S_iiE5coeff;
	add.s32 	%r32, %r31, %r27;
	st.shared.f32 	[%r32], %f27;
$L__BB0_2:
	bar.sync 	0;
	setp.gt.u32 	%p2, %r1, 255;
	@%p2 bra 	$L__BB0_16;
	setp.lt.s32 	%p3, %r24, 1;
	mov.f32 	%f115, 0f00000000;
	mov.f32 	%f116, %f115;
	@%p3 bra 	$L__BB0_15;
	and.b32  	%r5, %r24, 7;
	setp.lt.u32 	%p4, %r24, 8;
	mov.b32 	%r69, 0;
	mov.f32 	%f116, 0f00000000;
	mov.f32 	%f115, %f116;
	@%p4 bra 	$L__BB0_7;
	and.b32  	%r69, %r24, 2147483640;
	neg.s32 	%r67, %r69;
	shl.b32 	%r36, %r24, 2;
	add.s32 	%r37, %r27, %r36;
	add.s32 	%r38, %r37, -12;
	add.s32 	%r66, %r28, %r38;
	add.s32 	%r65, %r29, %r38;
	mov.u32 	%r41, _ZZ4convPfS_S_S_S_iiE5coeff;
	add.s32 	%r64, %r41, 16;
	mov.f32 	%f116, 0f00000000;
$L__BB0_6:
	.pragma "nounroll";
	ld.shared.f32 	%f32, [%r66+12];
	ld.shared.f32 	%f33, [%r64+-16];
	fma.rn.f32 	%f34, %f32, %f33, %f115;
	ld.shared.f32 	%f35, [%r65+12];
	fma.rn.f32 	%f36, %f33, %f35, %f116;
	ld.shared.f32 	%f37, [%r66+8];
	ld.shared.f32 	%f38, [%r64+-12];
	fma.rn.f32 	%f39, %f37, %f38, %f34;
	ld.shared.f32 	%f40, [%r65+8];
	fma.rn.f32 	%f41, %f38, %f40, %f36;
	ld.shared.f32 	%f42, [%r66+4];
	ld.shared.f32 	%f43, [%r64+-8];
	fma.rn.f32 	%f44, %f42, %f43, %f39;
	ld.shared.f32 	%f45, [%r65+4];
	fma.rn.f32 	%f46, %f43, %f45, %f41;
	ld.shared.f32 	%f47, [%r66];
	ld.shared.f32 	%f48, [%r64+-4];
	fma.rn.f32 	%f49, %f47, %f48, %f44;
	ld.shared.f32 	%f50, [%r65];
	fma.rn.f32 	%f51, %f48, %f50, %f46;
	ld.shared.f32 	%f52, [%r66+-4];
	ld.shared.f32 	%f53, [%r64];
	fma.rn.f32 	%f54, %f52, %f53, %f49;
	ld.shared.f32 	%f55, [%r65+-4];
	fma.rn.f32 	%f56, %f53, %f55, %f51;
	ld.shared.f32 	%f57, [%r66+-8];
	ld.shared.f32 	%f58, [%r64+4];
	fma.rn.f32 	%f59, %f57, %f58, %f54;
	ld.shared.f32 	%f60, [%r65+-8];
	fma.rn.f32 	%f61, %f58, %f60, %f56;
	ld.shared.f32 	%f62, [%r66+-12];
	ld.shared.f32 	%f63, [%r64+8];
	fma.rn.f32 	%f64, %f62, %f63, %f59;
	ld.shared.f32 	%f65, [%r65+-12];
	fma.rn.f32 	%f66, %f63, %f65, %f61;
	ld.shared.f32 	%f67, [%r66+-16];
	ld.shared.f32 	%f68, [%r64+12];
	fma.rn.f32 	%f115, %f67, %f68, %f64;
	ld.shared.f32 	%f69, [%r65+-16];
	fma.rn.f32 	%f116, %f68, %f69, %f66;
	add.s32 	%r67, %r67, 8;
	add.s32 	%r66, %r66, -32;
	add.s32 	%r65, %r65, -32;
	add.s32 	%r64, %r64, 32;
	setp.ne.s32 	%p5, %r67, 0;
	@%p5 bra 	$L__BB0_6;
$L__BB0_7:
	setp.eq.s32 	%p6, %r5, 0;
	@%p6 bra 	$L__BB0_15;
	and.b32  	%r19, %r24, 3;
	setp.lt.u32 	%p7, %r5, 4;
	@%p7 bra 	$L__BB0_10;
	sub.s32 	%r42, %r24, %r69;
	shl.b32 	%r43, %r42, 2;
	add.s32 	%r44, %r3, %r43;
	ld.shared.f32 	%f71, [%r44];
	shl.b32 	%r45, %r69, 2;
	mov.u32 	%r46, _ZZ4convPfS_S_S_S_iiE5coeff;
	add.s32 	%r47, %r46, %r45;
	ld.shared.f32 	%f72, [%r47];
	fma.rn.f32 	%f73, %f71, %f72, %f115;
	add.s32 	%r48, %r4, %r43;
	ld.shared.f32 	%f74, [%r48];
	fma.rn.f32 	%f75, %f72, %f74, %f116;
	ld.shared.f32 	%f76, [%r44+-4];
	ld.shared.f32 	%f77, [%r47+4];
	fma.rn.f32 	%f78, %f76, %f77, %f73;
	ld.shared.f32 	%f79, [%r48+-4];
	fma.rn.f32 	%f80, %f77, %f79, %f75;
	ld.shared.f32 	%f81, [%r44+-8];
	ld.shared.f32 	%f82, [%r47+8];
	fma.rn.f32 	%f83, %f81, %f82, %f78;
	ld.shared.f32 	%f84, [%r48+-8];
	fma.rn.f32 	%f85, %f82, %f84, %f80;
	ld.shared.f32 	%f86, [%r44+-12];
	ld.shared.f32 	%f87, [%r47+12];
	fma.rn.f32 	%f115, %f86, %f87, %f83;
	ld.shared.f32 	%f88, [%r48+-12];
	fma.rn.f32 	%f116, %f87, %f88, %f85;
	add.s32 	%r69, %r69, 4;
$L__BB0_10:
	setp.eq.s32 	%p8, %r19, 0;
	@%p8 bra 	$L__BB0_15;
	setp.eq.s32 	%p9, %r19, 1;
	@%p9 bra 	$L__BB0_13;
	sub.s32 	%r49, %r24, %r69;
	shl.b32 	%r50, %r49, 2;
	add.s32 	%r51, %r3, %r50;
	ld.shared.f32 	%f90, [%r51];
	shl.b32 	%r52, %r69, 2;
	mov.u32 	%r53, _ZZ4convPfS_S_S_S_iiE5coeff;
	add.s32 	%r54, %r53, %r52;
	ld.shared.f32 	%f91, [%r54];
	fma.rn.f32 	%f92, %f90, %f91, %f115;
	add.s32 	%r55, %r4, %r50;
	ld.shared.f32 	%f93, [%r55];
	fma.rn.f32 	%f94, %f91, %f93, %f116;
	ld.shared.f32 	%f95, [%r51+-4];
	ld.shared.f32 	%f96, [%r54+4];
	fma.rn.f32 	%f115, %f95, %f96, %f92;
	ld.shared.f32 	%f97, [%r55+-4];
	fma.rn.f32 	%f116, %f96, %f97, %f94;
	add.s32 	%r69, %r69, 2;
$L__BB0_13:
	and.b32  	%r56, %r24, 1;
	setp.eq.b32 	%p10, %r56, 1;
	not.pred 	%p11, %p10;
	@%p11 bra 	$L__BB0_15;
	sub.s32 	%r57, %r24, %r69;
	shl.b32 	%r58, %r57, 2;
	add.s32 	%r59, %r3, %r58;
	ld.shared.f32 	%f98, [%r59];
	shl.b32 	%r60, %r69, 2;
	mov.u32 	%r61, _ZZ4convPfS_S_S_S_iiE5coeff;
	add.s32 	%r62, %r61, %r60;
	ld.shared.f32 	%f99, [%r62];
	fma.rn.f32 	%f115, %f98, %f99, %f115;
	add.s32 	%r63, %r4, %r58;
	ld.shared.f32 	%f100, [%r63];
	fma.rn.f32 	%f116, %f99, %f100, %f116;
$L__BB0_15:
	cvta.to.global.u64 	%rd14, %rd1;
	add.s64 	%rd16, %rd14, %rd8;
	st.global.f32 	[%rd16], %f115;
	cvta.to.global.u64 	%rd17, %rd2;
	add.s64 	%rd18, %rd17, %rd8;
	st.global.f32 	[%rd18], %f116;
$L__BB0_16:
	ret;

}


// ===== COMPILED SASS (sm_100) =====

	.target	sm_100

	.elftype	@"ET_EXEC"


//--------------------- .note.nv.tkinfo           --------------------------
	.section	.note.nv.tkinfo,"",@"SHT_NOTE"
	.sectionflags	@"SHF_NOTE_NV_TKINFO"
	.tkinfo
        /*0018*/ 	.word	0x00000002
        /*0030*/ 	.string	""
        /*0030*/ 	.string	"ptxas"
        /*0030*/ 	.string	"Cuda compilation tools, release 13.0, V13.0.88"
        /*0030*/ 	.string	"Build cuda_13.0.r13.0/compiler.36424714_0"
        /*0030*/ 	.string	"-arch sm_100 -m 64 "



//--------------------- .note.nv.cuinfo           --------------------------
	.section	.note.nv.cuinfo,"",@"SHT_NOTE"
	.sectionflags	@"SHF_NOTE_NV_CUINFO"
        /*0018*/ 	.short	0x0002
        /*001a*/ 	.short	0x0064
        /*001c*/ 	.short	0x0082
	.zero		2


//--------------------- .nv.info                  --------------------------
	.section	.nv.info,"",@"SHT_CUDA_INFO"
	.align	4


	//----- nvinfo : EIATTR_REGCOUNT
	.align		4
        /*0000*/ 	.byte	0x04, 0x2f
        /*0002*/ 	.short	(.L_1 - .L_0)
	.align		4
.L_0:
        /*0004*/ 	.word	index@(_Z4convPfS_S_S_S_ii)
        /*0008*/ 	.word	0x0000001f


	//----- nvinfo : EIATTR_FRAME_SIZE
	.align		4
.L_1:
        /*000c*/ 	.byte	0x04, 0x11
        /*000e*/ 	.short	(.L_3 - .L_2)
	.align		4
.L_2:
        /*0010*/ 	.word	index@(_Z4convPfS_S_S_S_ii)
        /*0014*/ 	.word	0x00000000


	//----- nvinfo : EIATTR_MIN_STACK_SIZE
	.align		4
.L_3:
        /*0018*/ 	.byte	0x04, 0x12
        /*001a*/ 	.short	(.L_5 - .L_4)
	.align		4
.L_4:
        /*001c*/ 	.word	index@(_Z4convPfS_S_S_S_ii)
        /*0020*/ 	.word	0x00000000
.L_5:


//--------------------- .nv.compat                --------------------------
	.section	.nv.compat,"",@"SHT_CUDA_COMPAT_INFO"
	.align	4
        /*0000*/ 	.byte	0x02, 0x09, 0x00, 0x00, 0x02, 0x02, 0x01, 0x00, 0x02, 0x05, 0x05, 0x00, 0x03, 0x07, 0x01, 0x01
        /*0010*/ 	.byte	0x02, 0x03, 0x00, 0x00, 0x02, 0x06, 0x01, 0x00, 0x04, 0x0b, 0x08, 0x00, 0x09, 0x00, 0x00, 0x00
        /*0020*/ 	.byte	0x00, 0x00, 0x00, 0x00


//--------------------- .nv.info._Z4convPfS_S_S_S_ii --------------------------
	.section	.nv.info._Z4convPfS_S_S_S_ii,"",@"SHT_CUDA_INFO"
	.sectionflags	@""
	.align	4


	//----- nvinfo : EIATTR_CUDA_API_VERSION
	.align		4
        /*0000*/ 	.byte	0x04, 0x37
        /*0002*/ 	.short	(.L_7 - .L_6)
.L_6:
        /*0004*/ 	.word	0x00000082


	//----- nvinfo : EIATTR_KPARAM_INFO
	.align		4
.L_7:
        /*0008*/ 	.byte	0x04, 0x17
        /*000a*/ 	.short	(.L_9 - .L_8)
.L_8:
        /*000c*/ 	.word	0x00000000
        /*0010*/ 	.short	0x0006
        /*0012*/ 	.short	0x002c
        /*0014*/ 	.byte	0x00, 0xf0, 0x11, 0x00


	//----- nvinfo : EIATTR_KPARAM_INFO
	.align		4
.L_9:
        /*0018*/ 	.byte	0x04, 0x17
        /*001a*/ 	.short	(.L_11 - .L_10)
.L_10:
        /*001c*/ 	.word	0x00000000
        /*0020*/ 	.short	0x0005
        /*0022*/ 	.short	0x0028
        /*0024*/ 	.byte	0x00, 0xf0, 0x11, 0x00


	//----- nvinfo : EIATTR_KPARAM_INFO
	.align		4
.L_11:
        /*0028*/ 	.byte	0x04, 0x17
        /*002a*/ 	.short	(.L_13 - .L_12)
.L_12:
        /*002c*/ 	.word	0x00000000
        /*0030*/ 	.short	0x0004
        /*0032*/ 	.short	0x0020
        /*0034*/ 	.byte	0x00, 0xf5, 0x21, 0x00


	//----- nvinfo : EIATTR_KPARAM_INFO
	.align		4
.L_13:
        /*0038*/ 	.byte	0x04, 0x17
        /*003a*/ 	.short	(.L_15 - .L_14)
.L_14:
        /*003c*/ 	.word	0x00000000
        /*0040*/ 	.short	0x0003
        /*0042*/ 	.short	0x0018
        /*0044*/ 	.byte	0x00, 0xf5, 0x21, 0x00


	//----- nvinfo : EIATTR_KPARAM_INFO
	.align		4
.L_15:
        /*0048*/ 	.byte	0x04, 0x17
        /*004a*/ 	.short	(.L_17 - .L_16)
.L_16:
        /*004c*/ 	.word	0x00000000
        /*0050*/ 	.short	0x0002
        /*0052*/ 	.short	0x0010
        /*0054*/ 	.byte	0x00, 0xf5, 0x21, 0x00


	//----- nvinfo : EIATTR_KPARAM_INFO
	.align		4
.L_17:
        /*0058*/ 	.byte	0x04, 0x17
        /*005a*/ 	.short	(.L_19 - .L_18)
.L_18:
        /*005c*/ 	.word	0x00000000
        /*0060*/ 	.short	0x0001
        /*0062*/ 	.short	0x0008
        /*0064*/ 	.byte	0x00, 0xf5, 0x21, 0x00


	//----- nvinfo : EIATTR_KPARAM_INFO
	.align		4
.L_19:
        /*0068*/ 	.byte	0x04, 0x17
        /*006a*/ 	.short	(.L_21 - .L_20)
.L_20:
        /*006c*/ 	.word	0x00000000
        /*0070*/ 	.short	0x0000
        /*0072*/ 	.short	0x0000
        /*0074*/ 	.byte	0x00, 0xf5, 0x21, 0x00


	//----- nvinfo : EIATTR_SPARSE_MMA_MASK
	.align		4
.L_21:
        /*0078*/ 	.byte	0x03, 0x50
        /*007a*/ 	.short	0x0000


	//----- nvinfo : EIATTR_MAXREG_COUNT
	.align		4
        /*007c*/ 	.byte	0x03, 0x1b
        /*007e*/ 	.short	0x00ff


	//----- nvinfo : EIATTR_NUM_BARRIERS
	.align		4
        /*0080*/ 	.byte	0x02, 0x4c
        /*0082*/ 	.byte	0x01
	.zero		1


	//----- nvinfo : EIATTR_MERCURY_ISA_VERSION
	.align		4
        /*0084*/ 	.byte	0x03, 0x5f
        /*0086*/ 	.short	0x0101


	//----- nvinfo : EIATTR_INT_WARP_WIDE_INSTR_OFFSETS
	.align		4
        /*0088*/ 	.byte	0x04, 0x31
        /*008a*/ 	.short	(.L_23 - .L_22)


	//   ....[0]....
.L_22:
        /*008c*/ 	.word	0x00000110


	//----- nvinfo : EIATTR_VRC_CTA_INIT_COUNT
	.align		4
.L_23:
        /*0090*/ 	.byte	0x02, 0x4a
	.zero		1
	.zero		1


	//----- nvinfo : EIATTR_EXIT_INSTR_OFFSETS
	.align		4
        /*0094*/ 	.byte	0x04, 0x1c
        /*0096*/ 	.short	(.L_25 - .L_24)


	//   ....[0]....
.L_24:
        /*0098*/ 	.word	0x00000200


	//   ....[1]....
        /*009c*/ 	.word	0x00000a30


	//----- nvinfo : EIATTR_CBANK_PARAM_SIZE
	.align		4
.L_25:
        /*00a0*/ 	.byte	0x03, 0x19
        /*00a2*/ 	.short	0x0030


	//----- nvinfo : EIATTR_PARAM_CBANK
	.align		4
        /*00a4*/ 	.byte	0x04, 0x0a
        /*00a6*/ 	.short	(.L_27 - .L_26)
	.align		4
.L_26:
        /*00a8*/ 	.word	index@(.nv.constant0._Z4convPfS_S_S_S_ii)
        /*00ac*/ 	.short	0x0380
        /*00ae*/ 	.short	0x0030


	//----- nvinfo : EIATTR_SW_WAR
	.align		4
.L_27:
        /*00b0*/ 	.byte	0x04, 0x36
        /*00b2*/ 	.short	(.L_29 - .L_28)
.L_28:
        /*00b4*/ 	.word	0x00000008
.L_29:


//--------------------- .nv.callgraph             --------------------------
	.section	.nv.callgraph,"",@"SHT_CUDA_CALLGRAPH"
	.align	4
	.sectionentsize	8
	.align		4
        /*0000*/ 	.word	0x00000000
	.align		4
        /*0004*/ 	.word	0xffffffff
	.align		4
        /*0008*/ 	.word	0x00000000
	.align		4
        /*000c*/ 	.word	0xfffffffe
	.align		4
        /*0010*/ 	.word	0x00000000
	.align		4
        /*0014*/ 	.word	0xfffffffd
	.align		4
        /*0018*/ 	.word	0x00000000
	.align		4
        /*001c*/ 	.word	0xfffffffc


//--------------------- .text._Z4convPfS_S_S_S_ii --------------------------
	.section	.text._Z4convPfS_S_S_S_ii,"ax",@progbits
	.align	128
        .global         _Z4convPfS_S_S_S_ii
        .type           _Z4convPfS_S_S_S_ii,@function
        .size           _Z4convPfS_S_S_S_ii,(.L_x_6 - _Z4convPfS_S_S_S_ii)
        .other          _Z4convPfS_S_S_S_ii,@"STO_CUDA_ENTRY STV_DEFAULT"
_Z4convPfS_S_S_S_ii:
.text._Z4convPfS_S_S_S_ii:
[----:B------:R-:W-:Y:S01]  /*0000*/  LDC R1, c[0x0][0x37c] ;  /* 0x0000df00ff017b82 */ /* 0x000fe20000000800 */
[----:B------:R-:W0:Y:S07]  /*0010*/  S2R R11, SR_TID.X ;  /* 0x00000000000b7919 */ /* 0x000e2e0000002100 */
[----:B------:R-:W0:Y:S01]  /*0020*/  LDC R2, c[0x0][0x3ac] ;  /* 0x0000eb00ff027b82 */ /* 0x000e220000000800 */
[----:B------:R-:W1:Y:S01]  /*0030*/  LDCU.64 UR8, c[0x0][0x358] ;  /* 0x00006b00ff0877ac */ /* 0x000e620008000a00 */
[----:B------:R-:W2:Y:S06]  /*0040*/  S2R R0, SR_CTAID.X ;  /* 0x0000000000007919 */ /* 0x000eac0000002500 */
[----:B------:R-:W3:Y:S08]  /*0050*/  LDC.64 R4, c[0x0][0x380] ;  /* 0x0000e000ff047b82 */ /* 0x000ef00000000a00 */
[----:B------:R-:W4:Y:S01]  /*0060*/  LDC.64 R6, c[0x0][0x388] ;  /* 0x0000e200ff067b82 */ /* 0x000f220000000a00 */
[----:B0-----:R-:W-:-:S02]  /*0070*/  ISETP.GE.AND P0, PT, R11, R2, PT ;  /* 0x000000020b00720c */ /* 0x001fc40003f06270 */
[----:B--2---:R-:W-:-:S05]  /*0080*/  LEA R3, R0, R11, 0x8 ;  /* 0x0000000b00037211 */ /* 0x004fca00078e40ff */
[----:B---3--:R-:W-:-:S06]  /*0090*/  IMAD.WIDE R4, R3, 0x4, R4 ;  /* 0x0000000403047825 */ /* 0x008fcc00078e0204 */
[----:B------:R-:W0:Y:S01]  /*00a0*/  @!P0 LDC.64 R8, c[0x0][0x3a0] ;  /* 0x0000e800ff088b82 */ /* 0x000e220000000a00 */
[----:B----4-:R-:W-:Y:S01]  /*00b0*/  IMAD.WIDE R6, R3, 0x4, R6 ;  /* 0x0000000403067825 */ /* 0x010fe200078e0206 */
[----:B-1----:R1:W2:Y:S05]  /*00c0*/  LDG.E R4, desc[UR8][R4.64] ;  /* 0x0000000804047981 */ /* 0x0022aa000c1e1900 */
[----:B------:R-:W3:Y:S01]  /*00d0*/  LDG.E R6, desc[UR8][R6.64] ;  /* 0x0000000806067981 */ /* 0x000ee2000c1e1900 */
[----:B0-----:R-:W-:-:S06]  /*00e0*/  @!P0 IMAD.WIDE.U32 R8, R11, 0x4, R8 ;  /* 0x000000040b088825 */ /* 0x001fcc00078e0008 */
[----:B------:R-:W4:Y:S01]  /*00f0*/  @!P0 LDG.E R8, desc[UR8][R8.64] ;  /* 0x0000000808088981 */ /* 0x000f22000c1e1900 */
[----:B------:R-:W0:Y:S01]  /*0100*/  S2UR UR10, SR_CgaCtaId ;  /* 0x00000000000a79c3 */ /* 0x000e220000008800 */
[----:B------:R-:W-:Y:S01]  /*0110*/  VOTEU.ALL UP0, P0 ;  /* 0x0000000000ff7886 */ /* 0x000fe20000000000 */
[----:B------:R-:W-:Y:S02]  /*0120*/  UMOV UR6, 0x400 ;  /* 0x0000040000067882 */ /* 0x000fe40000000000 */
[----:B------:R-:W-:Y:S02]  /*0130*/  UIADD3 UR4, UPT, UPT, UR6, 0x800, URZ ;  /* 0x0000080006047890 */ /* 0x000fe4000fffe0ff */
[----:B------:R-:W-:Y:S01]  /*0140*/  @!UP0 UIADD3 UR5, UPT, UPT, UR6, 0x1000, URZ ;  /* 0x0000100006058890 */ /* 0x000fe2000fffe0ff */
[----:B-1----:R-:W-:Y:S01]  /*0150*/  SHF.L.U32 R5, R11, 0x2, RZ ;  /* 0x000000020b057819 */ /* 0x002fe200000006ff */
[----:B0-----:R-:W-:Y:S02]  /*0160*/  ULEA UR7, UR10, UR6, 0x18 ;  /* 0x000000060a077291 */ /* 0x001fe4000f8ec0ff */
[----:B------:R-:W-:-:S02]  /*0170*/  ULEA UR4, UR10, UR4, 0x18 ;  /* 0x000000040a047291 */ /* 0x000fc4000f8ec0ff */
[----:B------:R-:W-:Y:S01]  /*0180*/  @!UP0 ULEA UR5, UR10, UR5, 0x18 ;  /* 0x000000050a058291 */ /* 0x000fe2000f8ec0ff */
[----:B------:R-:W-:Y:S02]  /*0190*/  ISETP.GT.U32.AND P1, PT, R11, 0xff, PT ;  /* 0x000000ff0b00780c */ /* 0x000fe40003f24070 */
[C---:B------:R-:W-:Y:S02]  /*01a0*/  IADD3 R12, PT, PT, R5.reuse, UR7, RZ ;  /* 0x00000007050c7c10 */ /* 0x040fe4000fffe0ff */
[----:B------:R-:W-:Y:S01]  /*01b0*/  IADD3 R13, PT, PT, R5, UR4, RZ ;  /* 0x00000004050d7c10 */ /* 0x000fe2000fffe0ff */
[----:B--2---:R0:W-:Y:S04]  /*01c0*/  STS [R5+UR7], R4 ;  /* 0x0000000405007988 */ /* 0x0041e80008000807 */
[----:B---3--:R0:W-:Y:S04]  /*01d0*/  STS [R5+UR4], R6 ;  /* 0x0000000605007988 */ /* 0x0081e80008000804 */
[----:B----4-:R0:W-:Y:S01]  /*01e0*/  @!P0 STS [R5+UR5], R8 ;  /* 0x0000000805008988 */ /* 0x0101e20008000805 */
[----:B------:R-:W-:Y:S06]  /*01f0*/  BAR.SYNC.DEFER_BLOCKING 0x0 ;  /* 0x0000000000007b1d */ /* 0x000fec0000010000 */
[----:B------:R-:W-:Y:S05]  /*0200*/  @P1 EXIT ;  /* 0x000000000000194d */ /* 0x000fea0003800000 */
[----:B------:R-:W-:Y:S01]  /*0210*/  ISETP.GE.AND P0, PT, R2, 0x1, PT ;  /* 0x000000010200780c */ /* 0x000fe20003f06270 */
[----:B------:R-:W-:Y:S02]  /*0220*/  HFMA2 R11, -RZ, RZ, 0, 0 ;  /* 0x00000000ff0b7431 */ /* 0x000fe400000001ff */
[----:B------:R-:W-:-:S10]  /*0230*/  IMAD.MOV.U32 R9, RZ, RZ, RZ ;  /* 0x000000ffff097224 */ /* 0x000fd400078e00ff */
[----:B------:R-:W-:Y:S05]  /*0240*/  @!P0 BRA `(.L_x_0) ;  /* 0x0000000400e08947 */ /* 0x000fea0003800000 */
[C---:B------:R-:W-:Y:S02]  /*0250*/  ISETP.GE.U32.AND P1, PT, R2.reuse, 0x8, PT ;  /* 0x000000080200780c */ /* 0x040fe40003f26070 */
[----:B------:R-:W-:Y:S02]  /*0260*/  LOP3.LUT R24, R2, 0x7, RZ, 0xc0, !PT ;  /* 0x0000000702187812 */ /* 0x000fe400078ec0ff */
[----:B------:R-:W-:Y:S02]  /*0270*/  MOV R15, RZ ;  /* 0x000000ff000f7202 */ /* 0x000fe40000000f00 */
[----:B------:R-:W-:Y:S02]  /*0280*/  ISETP.NE.AND P0, PT, R24, RZ, PT ;  /* 0x000000ff1800720c */ /* 0x000fe40003f05270 */
[----:B------:R-:W-:Y:S02]  /*0290*/  MOV R11, RZ ;  /* 0x000000ff000b7202 */ /* 0x000fe40000000f00 */
[----:B------:R-:W-:-:S03]  /*02a0*/  MOV R9, RZ ;  /* 0x000000ff00097202 */ /* 0x000fc60000000f00 */
[----:B------:R-:W-:Y:S06]  /*02b0*/  @!P1 BRA `(.L_x_1) ;  /* 0x0000000000c89947 */ /* 0x000fec0003800000 */
[C---:B0-----:R-:W-:Y:S01]  /*02c0*/  IMAD R5, R2.reuse, 0x4, R5 ;  /* 0x0000000402057824 */ /* 0x041fe200078e0205 */
[----:B------:R-:W-:Y:S01]  /*02d0*/  UIADD3 UR5, UPT, UPT, UR6, 0x1000, URZ ;  /* 0x0000100006057890 */ /* 0x000fe2000fffe0ff */
[----:B------:R-:W-:Y:S02]  /*02e0*/  LOP3.LUT R15, R2, 0x7ffffff8, RZ, 0xc0, !PT ;  /* 0x7ffffff8020f7812 */ /* 0x000fe400078ec0ff */
[----:B------:R-:W-:Y:S01]  /*02f0*/  MOV R11, RZ ;  /* 0x000000ff000b7202 */ /* 0x000fe20000000f00 */
[----:B------:R-:W-:Y:S01]  /*0300*/  ULEA UR5, UR10, UR5, 0x18 ;  /* 0x000000050a057291 */ /* 0x000fe2000f8ec0ff */
[----:B------:R-:W-:Y:S02]  /*0310*/  IADD3 R5, PT, PT, R5, -0xc, RZ ;  /* 0xfffffff405057810 */ /* 0x000fe40007ffe0ff */
[----:B------:R-:W-:Y:S01]  /*0320*/  IADD3 R0, PT, PT, -R15, RZ, RZ ;  /* 0x000000ff0f007210 */ /* 0x000fe20007ffe1ff */
[----:B------:R-:W-:Y:S01]  /*0330*/  UIADD3 UR5, UPT, UPT, UR5, 0x10, URZ ;  /* 0x0000001005057890 */ /* 0x000fe2000fffe0ff */
[C---:B------:R-:W-:Y:S01]  /*0340*/  IADD3 R14, PT, PT, R5.reuse, UR7, RZ ;  /* 0x00000007050e7c10 */ /* 0x040fe2000fffe0ff */
[----:B------:R-:W-:-:S10]  /*0350*/  VIADD R16, R5, UR4 ;  /* 0x0000000405107c36 */ /* 0x000fd40008000000 */
.L_x_2:
[----:B------:R-:W-:Y:S01]  /*0360*/  LDS R8, [R14+0xc] ;  /* 0x00000c000e087984 */ /* 0x000fe20000000800 */
[----:B------:R-:W-:-:S03]  /*0370*/  IADD3 R0, PT, PT, R0, 0x8, RZ ;  /* 0x0000000800007810 */ /* 0x000fc60007ffe0ff */
[----:B------:R-:W0:Y:S01]  /*0380*/  LDS.128 R4, [UR5+-0x10] ;  /* 0xfffff005ff047984 */ /* 0x000e220008000c00 */
[----:B------:R-:W-:-:S03]  /*0390*/  ISETP.NE.AND P1, PT, R0, RZ, PT ;  /* 0x000000ff0000720c */ /* 0x000fc60003f25270 */
[----:B------:R-:W1:Y:S04]  /*03a0*/  LDS R10, [R16+0xc] ;  /* 0x00000c00100a7984 */ /* 0x000e680000000800 */
[----:B------:R-:W2:Y:S04]  /*03b0*/  LDS R21, [R14+0x8] ;  /* 0x000008000e157984 */ /* 0x000ea80000000800 */
[----:B------:R-:W3:Y:S04]  /*03c0*/  LDS R20, [R16+0x8] ;  /* 0x0000080010147984 */ /* 0x000ee80000000800 */
[----:B------:R-:W4:Y:S04]  /*03d0*/  LDS R17, [R16+0x4] ;  /* 0x0000040010117984 */ /* 0x000f280000000800 */
[----:B------:R-:W5:Y:S04]  /*03e0*/  LDS R19, [R14+0x4] ;  /* 0x000004000e137984 */ /* 0x000f680000000800 */
[----:B------:R-:W5:Y:S04]  /*03f0*/  LDS R18, [R16] ;  /* 0x0000000010127984 */ /* 0x000f680000000800 */
[----:B------:R-:W-:Y:S04]  /*0400*/  LDS R23, [R16+-0x4] ;  /* 0xfffffc0010177984 */ /* 0x000fe80000000800 */
[----:B------:R-:W-:Y:S01]  /*0410*/  LDS R22, [R14+-0x8] ;  /* 0xfffff8000e167984 */ /* 0x000fe20000000800 */
[----:B0-----:R-:W-:Y:S01]  /*0420*/  FFMA R8, R8, R4, R9 ;  /* 0x0000000408087223 */ /* 0x001fe20000000009 */
[----:B-1----:R-:W-:-:S02]  /*0430*/  FFMA R25, R4, R10, R11 ;  /* 0x0000000a04197223 */ /* 0x002fc4000000000b */
[----:B------:R-:W0:Y:S01]  /*0440*/  LDS R4, [R14] ;  /* 0x000000000e047984 */ /* 0x000e220000000800 */
[----:B--2---:R-:W-:-:S03]  /*0450*/  FFMA R26, R21, R5, R8 ;  /* 0x00000005151a7223 */ /* 0x004fc60000000008 */
[----:B------:R-:W-:Y:S01]  /*0460*/  LDS R21, [R14+-0x4] ;  /* 0xfffffc000e157984 */ /* 0x000fe20000000800 */
[----:B---3--:R-:W-:-:S03]  /*0470*/  FFMA R28, R20, R5, R25 ;  /* 0x00000005141c7223 */ /* 0x008fc60000000019 */
[----:B------:R-:W1:Y:S01]  /*0480*/  LDS.128 R8, [UR5] ;  /* 0x00000005ff087984 */ /* 0x000e620008000c00 */
[----:B------:R-:W-:Y:S01]  /*0490*/  UIADD3 UR5, UPT, UPT, UR5, 0x20, URZ ;  /* 0x0000002005057890 */ /* 0x000fe2000fffe0ff */
[-C--:B----4-:R-:W-:Y:S02]  /*04a0*/  FFMA R25, R17, R6.reuse, R28 ;  /* 0x0000000611197223 */ /* 0x090fe4000000001c */
[----:B------:R-:W2:Y:S01]  /*04b0*/  LDS R20, [R16+-0x8] ;  /* 0xfffff80010147984 */ /* 0x000ea20000000800 */
[----:B-----5:R-:W-:-:S03]  /*04c0*/  FFMA R19, R19, R6, R26 ;  /* 0x0000000613137223 */ /* 0x020fc6000000001a */
[----:B------:R-:W3:Y:S01]  /*04d0*/  LDS R17, [R14+-0xc] ;  /* 0xfffff4000e117984 */ /* 0x000ee20000000800 */
[----:B------:R-:W-:-:S03]  /*04e0*/  FFMA R25, R18, R7, R25 ;  /* 0x0000000712197223 */ /* 0x000fc60000000019 */
[----:B------:R-:W4:Y:S04]  /*04f0*/  LDS R5, [R16+-0xc] ;  /* 0xfffff40010057984 */ /* 0x000f280000000800 */
[----:B------:R5:W4:Y:S04]  /*0500*/  LDS R26, [R14+-0x10] ;  /* 0xfffff0000e1a7984 */ /* 0x000b280000000800 */
[----:B------:R0:W4:Y:S01]  /*0510*/  LDS R6, [R16+-0x10] ;  /* 0xfffff00010067984 */ /* 0x0001220000000800 */
[----:B-----5:R-:W-:Y:S02]  /*0520*/  IADD3 R14, PT, PT, R14, -0x20, RZ ;  /* 0xffffffe00e0e7810 */ /* 0x020fe40007ffe0ff */
[----:B0-----:R-:W-:Y:S01]  /*0530*/  IADD3 R16, PT, PT, R16, -0x20, RZ ;  /* 0xffffffe010107810 */ /* 0x001fe20007ffe0ff */
[----:B------:R-:W-:-:S04]  /*0540*/  FFMA R4, R4, R7, R19 ;  /* 0x0000000704047223 */ /* 0x000fc80000000013 */
[----:B-1----:R-:W-:Y:S01]  /*0550*/  FFMA R21, R21, R8, R4 ;  /* 0x0000000815157223 */ /* 0x002fe20000000004 */
[----:B------:R-:W-:-:S03]  /*0560*/  FFMA R23, R8, R23, R25 ;  /* 0x0000001708177223 */ /* 0x000fc60000000019 */
[-C--:B------:R-:W-:Y:S01]  /*0570*/  FFMA R22, R22, R9.reuse, R21 ;  /* 0x0000000916167223 */ /* 0x080fe20000000015 */
[----:B--2---:R-:W-:-:S03]  /*0580*/  FFMA R20, R20, R9, R23 ;  /* 0x0000000914147223 */ /* 0x004fc60000000017 */
[-C--:B---3--:R-:W-:Y:S01]  /*0590*/  FFMA R17, R17, R10.reuse, R22 ;  /* 0x0000000a11117223 */ /* 0x088fe20000000016 */
[----:B----4-:R-:W-:-:S03]  /*05a0*/  FFMA R5, R5, R10, R20 ;  /* 0x0000000a05057223 */ /* 0x010fc60000000014 */
[-C--:B------:R-:W-:Y:S01]  /*05b0*/  FFMA R9, R26, R11.reuse, R17 ;  /* 0x0000000b1a097223 */ /* 0x080fe20000000011 */
[----:B------:R-:W-:Y:S01]  /*05c0*/  FFMA R11, R6, R11, R5 ;  /* 0x0000000b060b7223 */ /* 0x000fe20000000005 */
[----:B------:R-:W-:Y:S06]  /*05d0*/  @P1 BRA `(.L_x_2) ;  /* 0xfffffffc00601947 */ /* 0x000fec000383ffff */
.L_x_1:
[----:B------:R-:W-:Y:S05]  /*05e0*/  @!P0 BRA `(.L_x_0) ;  /* 0x0000000000f88947 */ /* 0x000fea0003800000 */
[----:B------:R-:W-:Y:S02]  /*05f0*/  ISETP.GE.U32.AND P0, PT, R24, 0x4, PT ;  /* 0x000000041800780c */ /* 0x000fe40003f06070 */
[----:B------:R-:W-:-:S04]  /*0600*/  LOP3.LUT R21, R2, 0x3, RZ, 0xc0, !PT ;  /* 0x0000000302157812 */ /* 0x000fc800078ec0ff */
[----:B------:R-:W-:-:S07]  /*0610*/  ISETP.NE.AND P1, PT, R21, RZ, PT ;  /* 0x000000ff1500720c */ /* 0x000fce0003f25270 */
[----:B------:R-:W-:Y:S06]  /*0620*/  @!P0 BRA `(.L_x_3) ;  /* 0x0000000000648947 */ /* 0x000fec0003800000 */
[----:B------:R-:W-:Y:S01]  /*0630*/  UIADD3 UR5, UPT, UPT, UR6, 0x1000, URZ ;  /* 0x0000100006057890 */ /* 0x000fe2000fffe0ff */
[----:B------:R-:W-:-:S03]  /*0640*/  IADD3 R0, PT, PT, -R15, R2, RZ ;  /* 0x000000020f007210 */ /* 0x000fc60007ffe1ff */
[----:B------:R-:W-:Y:S01]  /*0650*/  ULEA UR5, UR10, UR5, 0x18 ;  /* 0x000000050a057291 */ /* 0x000fe2000f8ec0ff */
[C---:B------:R-:W-:Y:S01]  /*0660*/  LEA R14, R0.reuse, R13, 0x2 ;  /* 0x0000000d000e7211 */ /* 0x040fe200078e10ff */
[----:B0-----:R-:W-:-:S04]  /*0670*/  IMAD R8, R0, 0x4, R12 ;  /* 0x0000000400087824 */ /* 0x001fc800078e020c */
[C---:B------:R-:W-:Y:S01]  /*0680*/  LEA R10, R15.reuse, UR5, 0x2 ;  /* 0x000000050f0a7c11 */ /* 0x040fe2000f8e10ff */
[----:B------:R-:W-:Y:S01]  /*0690*/  LDS R0, [R8] ;  /* 0x0000000008007984 */ /* 0x000fe20000000800 */
[----:B------:R-:W-:-:S03]  /*06a0*/  IADD3 R15, PT, PT, R15, 0x4, RZ ;  /* 0x000000040f0f7810 */ /* 0x000fc60007ffe0ff */
[----:B------:R-:W0:Y:S04]  /*06b0*/  LDS.64 R4, [R10] ;  /* 0x000000000a047984 */ /* 0x000e280000000a00 */
[----:B------:R-:W1:Y:S04]  /*06c0*/  LDS R16, [R14] ;  /* 0x000000000e107984 */ /* 0x000e680000000800 */
[----:B------:R-:W2:Y:S04]  /*06d0*/  LDS R17, [R8+-0x4] ;  /* 0xfffffc0008117984 */ /* 0x000ea80000000800 */
[----:B------:R-:W3:Y:S04]  /*06e0*/  LDS R19, [R14+-0x4] ;  /* 0xfffffc000e137984 */ /* 0x000ee80000000800 */
[----:B------:R-:W-:Y:S04]  /*06f0*/  LDS R18, [R8+-0x8] ;  /* 0xfffff80008127984 */ /* 0x000fe80000000800 */
[----:B------:R-:W4:Y:S04]  /*0700*/  LDS.64 R6, [R10+0x8] ;  /* 0x000008000a067984 */ /* 0x000f280000000a00 */
[----:B------:R-:W5:Y:S04]  /*0710*/  LDS R20, [R14+-0x8] ;  /* 0xfffff8000e147984 */ /* 0x000f680000000800 */
[----:B------:R-:W5:Y:S04]  /*0720*/  LDS R23, [R8+-0xc] ;  /* 0xfffff40008177984 */ /* 0x000f680000000800 */
[----:B------:R-:W5:Y:S01]  /*0730*/  LDS R25, [R14+-0xc] ;  /* 0xfffff4000e197984 */ /* 0x000f620000000800 */
[----:B0-----:R-:W-:Y:S01]  /*0740*/  FFMA R0, R0, R4, R9 ;  /* 0x0000000400007223 */ /* 0x001fe20000000009 */
[----:B-1----:R-:W-:-:S03]  /*0750*/  FFMA R16, R4, R16, R11 ;  /* 0x0000001004107223 */ /* 0x002fc6000000000b */
[-C--:B--2---:R-:W-:Y:S01]  /*0760*/  FFMA R17, R17, R5.reuse, R0 ;  /* 0x0000000511117223 */ /* 0x084fe20000000000 */
[----:B---3--:R-:W-:-:S03]  /*0770*/  FFMA R19, R19, R5, R16 ;  /* 0x0000000513137223 */ /* 0x008fc60000000010 */
[----:B----4-:R-:W-:Y:S01]  /*0780*/  FFMA R18, R18, R6, R17 ;  /* 0x0000000612127223 */ /* 0x010fe20000000011 */
[----:B-----5:R-:W-:-:S03]  /*0790*/  FFMA R20, R6, R20, R19 ;  /* 0x0000001406147223 */ /* 0x020fc60000000013 */
[-C--:B------:R-:W-:Y:S01]  /*07a0*/  FFMA R9, R23, R7.reuse, R18 ;  /* 0x0000000717097223 */ /* 0x080fe20000000012 */
[----:B------:R-:W-:-:S07]  /*07b0*/  FFMA R11, R25, R7, R20 ;  /* 0x00000007190b7223 */ /* 0x000fce0000000014 */
.L_x_3:
[----:B------:R-:W-:Y:S05]  /*07c0*/  @!P1 BRA `(.L_x_0) ;  /* 0x0000000000809947 */ /* 0x000fea0003800000 */
[----:B------:R-:W-:Y:S02]  /*07d0*/  ISETP.NE.AND P0, PT, R21, 0x1, PT ;  /* 0x000000011500780c */ /* 0x000fe40003f05270 */
[----:B------:R-:W-:-:S04]  /*07e0*/  LOP3.LUT R0, R2, 0x1, RZ, 0xc0, !PT ;  /* 0x0000000102007812 */ /* 0x000fc800078ec0ff */
[----:B------:R-:W-:-:S07]  /*07f0*/  ISETP.NE.U32.AND P1, PT, R0, 0x1, PT ;  /* 0x000000010000780c */ /* 0x000fce0003f25070 */
[----:B------:R-:W-:Y:S06]  /*0800*/  @!P0 BRA `(.L_x_4) ;  /* 0x0000000000408947 */ /* 0x000fec0003800000 */
[----:B------:R-:W-:Y:S01]  /*0810*/  UIADD3 UR5, UPT, UPT, UR6, 0x1000, URZ ;  /* 0x0000100006057890 */ /* 0x000fe2000fffe0ff */
[----:B------:R-:W-:-:S03]  /*0820*/  IADD3 R0, PT, PT, -R15, R2, RZ ;  /* 0x000000020f007210 */ /* 0x000fc60007ffe1ff */
[----:B------:R-:W-:Y:S01]  /*0830*/  ULEA UR5, UR10, UR5, 0x18 ;  /* 0x000000050a057291 */ /* 0x000fe2000f8ec0ff */
[C---:B0-----:R-:W-:Y:S01]  /*0840*/  LEA R6, R0.reuse, R12, 0x2 ;  /* 0x0000000c00067211 */ /* 0x041fe200078e10ff */
[----:B------:R-:W-:-:S04]  /*0850*/  IMAD R7, R0, 0x4, R13 ;  /* 0x0000000400077824 */ /* 0x000fc800078e020d */
[C---:B------:R-:W-:Y:S01]  /*0860*/  LEA R4, R15.reuse, UR5, 0x2 ;  /* 0x000000050f047c11 */ /* 0x040fe2000f8e10ff */
[----:B------:R-:W-:Y:S01]  /*0870*/  LDS R0, [R6] ;  /* 0x0000000006007984 */ /* 0x000fe20000000800 */
[----:B------:R-:W-:-:S03]  /*0880*/  IADD3 R15, PT, PT, R15, 0x2, RZ ;  /* 0x000000020f0f7810 */ /* 0x000fc60007ffe0ff */
[----:B------:R-:W-:Y:S04]  /*0890*/  LDS R8, [R7] ;  /* 0x0000000007087984 */ /* 0x000fe80000000800 */
[----:B------:R-:W0:Y:S04]  /*08a0*/  LDS.64 R4, [R4] ;  /* 0x0000000004047984 */ /* 0x000e280000000a00 */
[----:B------:R-:W1:Y:S04]  /*08b0*/  LDS R17, [R6+-0x4] ;  /* 0xfffffc0006117984 */ /* 0x000e680000000800 */
[----:B------:R-:W2:Y:S01]  /*08c0*/  LDS R19, [R7+-0x4] ;  /* 0xfffffc0007137984 */ /* 0x000ea20000000800 */
[----:B0-----:R-:W-:Y:S01]  /*08d0*/  FFMA R0, R0, R4, R9 ;  /* 0x0000000400007223 */ /* 0x001fe20000000009 */
[----:B------:R-:W-:-:S03]  /*08e0*/  FFMA R8, R4, R8, R11 ;  /* 0x0000000804087223 */ /* 0x000fc6000000000b */
[-C--:B-1----:R-:W-:Y:S01]  /*08f0*/  FFMA R9, R17, R5.reuse, R0 ;  /* 0x0000000511097223 */ /* 0x082fe20000000000 */
[----:B--2---:R-:W-:-:S07]  /*0900*/  FFMA R11, R19, R5, R8 ;  /* 0x00000005130b7223 */ /* 0x004fce0000000008 */
.L_x_4:
[----:B------:R-:W-:Y:S05]  /*0910*/  @P1 BRA `(.L_x_0) ;  /* 0x00000000002c1947 */ /* 0x000fea0003800000 */
[----:B------:R-:W-:Y:S01]  /*0920*/  UIADD3 UR5, UPT, UPT, UR6, 0x1000, URZ ;  /* 0x0000100006057890 */ /* 0x000fe2000fffe0ff */
[----:B------:R-:W-:-:S03]  /*0930*/  IADD3 R2, PT, PT, -R15, R2, RZ ;  /* 0x000000020f027210 */ /* 0x000fc60007ffe1ff */
[----:B------:R-:W-:Y:S01]  /*0940*/  ULEA UR5, UR10, UR5, 0x18 ;  /* 0x000000050a057291 */ /* 0x000fe2000f8ec0ff */
[C---:B------:R-:W-:Y:S02]  /*0950*/  LEA R12, R2.reuse, R12, 0x2 ;  /* 0x0000000c020c7211 */ /* 0x040fe400078e10ff */
[----:B------:R-:W-:-:S03]  /*0960*/  LEA R2, R2, R13, 0x2 ;  /* 0x0000000d02027211 */ /* 0x000fc600078e10ff */
[----:B------:R-:W-:Y:S01]  /*0970*/  LEA R15, R15, UR5, 0x2 ;  /* 0x000000050f0f7c11 */ /* 0x000fe2000f8e10ff */
[----:B------:R-:W-:Y:S04]  /*0980*/  LDS R12, [R12] ;  /* 0x000000000c0c7984 */ /* 0x000fe80000000800 */
[----:B------:R-:W1:Y:S04]  /*0990*/  LDS R0, [R15] ;  /* 0x000000000f007984 */ /* 0x000e680000000800 */
[----:B------:R-:W2:Y:S01]  /*09a0*/  LDS R2, [R2] ;  /* 0x0000000002027984 */ /* 0x000ea20000000800 */
[----:B-1----:R-:W-:Y:S01]  /*09b0*/  FFMA R9, R12, R0, R9 ;  /* 0x000000000c097223 */ /* 0x002fe20000000009 */
[----:B--2---:R-:W-:-:S07]  /*09c0*/  FFMA R11, R0, R2, R11 ;  /* 0x00000002000b7223 */ /* 0x004fce000000000b */
.L_x_0:
[----:B0-----:R-:W0:Y:S08]  /*09d0*/  LDC.64 R4, c[0x0][0x390] ;  /* 0x0000e400ff047b82 */ /* 0x001e300000000a00 */
[----:B------:R-:W1:Y:S01]  /*09e0*/  LDC.64 R6, c[0x0][0x398] ;  /* 0x0000e600ff067b82 */ /* 0x000e620000000a00 */
[----:B0-----:R-:W-:-:S05]  /*09f0*/  IMAD.WIDE R4, R3, 0x4, R4 ;  /* 0x0000000403047825 */ /* 0x001fca00078e0204 */
[----:B------:R-:W-:Y:S01]  /*0a00*/  STG.E desc[UR8][R4.64], R9 ;  /* 0x0000000904007986 */ /* 0x000fe2000c101908 */
[----:B-1----:R-:W-:-:S05]  /*0a10*/  IMAD.WIDE R2, R3, 0x4, R6 ;  /* 0x0000000403027825 */ /* 0x002fca00078e0206 */
[----:B------:R-:W-:Y:S01]  /*0a20*/  STG.E desc[UR8][R2.64], R11 ;  /* 0x0000000b02007986 */ /* 0x000fe2000c101908 */
[----:B------:R-:W-:Y:S05]  /*0a30*/  EXIT ;  /* 0x000000000000794d */ /* 0x000fea0003800000 */
.L_x_5:
[----:B------:R-:W-:-:S00]  /*0a40*/  BRA `(.L_x_5) ;  /* 0xfffffffc00fc7947 */ /* 0x000fc0000383ffff */
[----:B------:R-:W-:-:S00]  /*0a50*/  NOP ;  /* 0x0000000000007918 */ /* 0x000fc00000000000 */
        /* <DEDUP_REMOVED lines=10> */
.L_x_6:


//--------------------- .nv.shared._Z4convPfS_S_S_S_ii --------------------------
	.section	.nv.shared._Z4convPfS_S_S_S_ii,"aw",@nobits
	.sectionflags	@""
	.align	4
.nv.shared._Z4convPfS_S_S_S_ii:
	.zero		7120


//--------------------- .nv.shared.reserved.0     --------------------------
	.section	.nv.shared.reserved.0,"aw",@nobits
	.weak		__nv_reservedSMEM_offset_0_alias
	.size		__nv_reservedSMEM_offset_0_alias, 0, 64
	.other		__nv_reservedSMEM_offset_0_alias,@"STO_CUDA_RESERVED_SHARED STV_DEFAULT"
__nv_reservedSMEM_offset_0_alias:
	.zero		0
	.zero		64


//--------------------- .nv.constant0._Z4convPfS_S_S_S_ii --------------------------
	.section	.nv.constant0._Z4convPfS_S_S_S_ii,"a",@progbits
	.sectionflags	@""
	.align	4
.nv.constant0._Z4convPfS_S_S_S_ii:
	.zero		944


//--------------------- SYMBOLS --------------------------

	.type		.nv.reservedSmem.offset0,@object
	.size		.nv.reservedSmem.offset0,0x4
	.type		.nv.reservedSmem.cap,@object
	.size		.nv.reservedSmem.cap,0x4
